//
// Generated by NVIDIA NVVM Compiler
//
// Compiler Build ID: CL-36424714
// Cuda compilation tools, release 13.0, V13.0.88
// Based on NVVM 20.0.0
//

.version 9.0
.target sm_100
.address_size 64

	// .globl	_Z7mysgemmiiiPKfS0_Pf
// _ZZ7mysgemmiiiPKfS0_PfE3A_s has been demoted
// _ZZ7mysgemmiiiPKfS0_PfE3B_s has been demoted

.visible .entry _Z7mysgemmiiiPKfS0_Pf(
	.param .u32 _Z7mysgemmiiiPKfS0_Pf_param_0,
	.param .u32 _Z7mysgemmiiiPKfS0_Pf_param_1,
	.param .u32 _Z7mysgemmiiiPKfS0_Pf_param_2,
	.param .u64 .ptr .align 1 _Z7mysgemmiiiPKfS0_Pf_param_3,
	.param .u64 .ptr .align 1 _Z7mysgemmiiiPKfS0_Pf_param_4,
	.param .u64 .ptr .align 1 _Z7mysgemmiiiPKfS0_Pf_param_5
)
{
	.reg .pred 	%p<12>;
	.reg .b32 	%r<31>;
	.reg .b32 	%f<67>;
	.reg .b64 	%rd<13>;
	// demoted variable
	.shared .align 4 .b8 _ZZ7mysgemmiiiPKfS0_PfE3A_s[1024];
	// demoted variable
	.shared .align 4 .b8 _ZZ7mysgemmiiiPKfS0_PfE3B_s[1024];
	ld.param.u32 	%r15, [_Z7mysgemmiiiPKfS0_Pf_param_0];
	ld.param.u32 	%r16, [_Z7mysgemmiiiPKfS0_Pf_param_1];
	ld.param.u32 	%r17, [_Z7mysgemmiiiPKfS0_Pf_param_2];
	ld.param.u64 	%rd3, [_Z7mysgemmiiiPKfS0_Pf_param_3];
	ld.param.u64 	%rd4, [_Z7mysgemmiiiPKfS0_Pf_param_4];
	ld.param.u64 	%rd5, [_Z7mysgemmiiiPKfS0_Pf_param_5];
	mov.u32 	%r18, %ctaid.y;
	mov.u32 	%r19, %ntid.y;
	mov.u32 	%r1, %tid.y;
	mad.lo.s32 	%r2, %r18, %r19, %r1;
	mov.u32 	%r20, %ctaid.x;
	mov.u32 	%r21, %ntid.x;
	mov.u32 	%r3, %tid.x;
	mad.lo.s32 	%r4, %r20, %r21, %r3;
	cvt.rn.f32.s32 	%f10, %r17;
	mul.f32 	%f11, %f10, 0f3D800000;
	cvt.rpi.f32.f32 	%f1, %f11;
	setp.leu.f32 	%p1, %f1, 0f00000000;
	mov.f32 	%f66, 0f00000000;
	@%p1 bra 	$L__BB0_7;
	shl.b32 	%r23, %r1, 6;
	mov.u32 	%r24, _ZZ7mysgemmiiiPKfS0_PfE3A_s;
	add.s32 	%r5, %r24, %r23;
	shl.b32 	%r25, %r3, 2;
	add.s32 	%r6, %r5, %r25;
	mul.lo.s32 	%r7, %r17, %r2;
	mov.u32 	%r26, _ZZ7mysgemmiiiPKfS0_PfE3B_s;
	add.s32 	%r9, %r26, %r25;
	add.s32 	%r8, %r9, %r23;
	cvta.to.global.u64 	%rd1, %rd3;
	cvta.to.global.u64 	%rd2, %rd4;
	mov.f32 	%f66, 0f00000000;
	mov.b32 	%r30, 0;
$L__BB0_2:
	setp.ge.u32 	%p2, %r2, %r15;
	shl.b32 	%r11, %r30, 4;
	add.s32 	%r12, %r11, %r3;
	setp.ge.u32 	%p3, %r12, %r17;
	mov.f32 	%f64, 0f00000000;
	or.pred  	%p4, %p2, %p3;
	@%p4 bra 	$L__BB0_4;
	add.s32 	%r27, %r12, %r7;
	mul.wide.u32 	%rd6, %r27, 4;
	add.s64 	%rd7, %rd1, %rd6;
	ld.global.f32 	%f64, [%rd7];
$L__BB0_4:
	setp.ge.u32 	%p5, %r4, %r16;
	st.shared.f32 	[%r6], %f64;
	add.s32 	%r13, %r11, %r1;
	setp.ge.u32 	%p6, %r13, %r17;
	mov.f32 	%f65, 0f00000000;
	or.pred  	%p7, %p5, %p6;
	@%p7 bra 	$L__BB0_6;
	mad.lo.s32 	%r28, %r13, %r16, %r4;
	mul.wide.u32 	%rd8, %r28, 4;
	add.s64 	%rd9, %rd2, %rd8;
	ld.global.f32 	%f65, [%rd9];
$L__BB0_6:
	st.shared.f32 	[%r8], %f65;
	bar.sync 	0;
	ld.shared.f32 	%f15, [%r5];
	ld.shared.f32 	%f16, [%r9];
	fma.rn.f32 	%f17, %f15, %f16, %f66;
	ld.shared.f32 	%f18, [%r5+4];
	ld.shared.f32 	%f19, [%r9+64];
	fma.rn.f32 	%f20, %f18, %f19, %f17;
	ld.shared.f32 	%f21, [%r5+8];
	ld.shared.f32 	%f22, [%r9+128];
	fma.rn.f32 	%f23, %f21, %f22, %f20;
	ld.shared.f32 	%f24, [%r5+12];
	ld.shared.f32 	%f25, [%r9+192];
	fma.rn.f32 	%f26, %f24, %f25, %f23;
	ld.shared.f32 	%f27, [%r5+16];
	ld.shared.f32 	%f28, [%r9+256];
	fma.rn.f32 	%f29, %f27, %f28, %f26;
	ld.shared.f32 	%f30, [%r5+20];
	ld.shared.f32 	%f31, [%r9+320];
	fma.rn.f32 	%f32, %f30, %f31, %f29;
	ld.shared.f32 	%f33, [%r5+24];
	ld.shared.f32 	%f34, [%r9+384];
	fma.rn.f32 	%f35, %f33, %f34, %f32;
	ld.shared.f32 	%f36, [%r5+28];
	ld.shared.f32 	%f37, [%r9+448];
	fma.rn.f32 	%f38, %f36, %f37, %f35;
	ld.shared.f32 	%f39, [%r5+32];
	ld.shared.f32 	%f40, [%r9+512];
	fma.rn.f32 	%f41, %f39, %f40, %f38;
	ld.shared.f32 	%f42, [%r5+36];
	ld.shared.f32 	%f43, [%r9+576];
	fma.rn.f32 	%f44, %f42, %f43, %f41;
	ld.shared.f32 	%f45, [%r5+40];
	ld.shared.f32 	%f46, [%r9+640];
	fma.rn.f32 	%f47, %f45, %f46, %f44;
	ld.shared.f32 	%f48, [%r5+44];
	ld.shared.f32 	%f49, [%r9+704];
	fma.rn.f32 	%f50, %f48, %f49, %f47;
	ld.shared.f32 	%f51, [%r5+48];
	ld.shared.f32 	%f52, [%r9+768];
	fma.rn.f32 	%f53, %f51, %f52, %f50;
	ld.shared.f32 	%f54, [%r5+52];
	ld.shared.f32 	%f55, [%r9+832];
	fma.rn.f32 	%f56, %f54, %f55, %f53;
	ld.shared.f32 	%f57, [%r5+56];
	ld.shared.f32 	%f58, [%r9+896];
	fma.rn.f32 	%f59, %f57, %f58, %f56;
	ld.shared.f32 	%f60, [%r5+60];
	ld.shared.f32 	%f61, [%r9+960];
	fma.rn.f32 	%f66, %f60, %f61, %f59;
	bar.sync 	0;
	add.s32 	%r30, %r30, 1;
	cvt.rn.f32.u32 	%f62, %r30;
	setp.gt.f32 	%p8, %f1, %f62;
	@%p8 bra 	$L__BB0_2;
$L__BB0_7:
	setp.ge.u32 	%p9, %r2, %r15;
	setp.ge.u32 	%p10, %r4, %r16;
	or.pred  	%p11, %p9, %p10;
	@%p11 bra 	$L__BB0_9;
	mad.lo.s32 	%r29, %r16, %r2, %r4;
	cvta.to.global.u64 	%rd10, %rd5;
	mul.wide.u32 	%rd11, %r29, 4;
	add.s64 	%rd12, %rd10, %rd11;
	st.global.f32 	[%rd12], %f66;
$L__BB0_9:
	ret;

}


// ===== COMPILED SASS (sm_100) =====

	.target	sm_100

	.elftype	@"ET_EXEC"


//--------------------- .note.nv.tkinfo           --------------------------
	.section	.note.nv.tkinfo,"",@"SHT_NOTE"
	.sectionflags	@"SHF_NOTE_NV_TKINFO"
	.tkinfo
        /*0018*/ 	.word	0x00000002
        /*0030*/ 	.string	""
        /*0030*/ 	.string	"ptxas"
        /*0030*/ 	.string	"Cuda compilation tools, release 13.0, V13.0.88"
        /*0030*/ 	.string	"Build cuda_13.0.r13.0/compiler.36424714_0"
        /*0030*/ 	.string	"-arch sm_100 -m 64 "



//--------------------- .note.nv.cuinfo           --------------------------
	.section	.note.nv.cuinfo,"",@"SHT_NOTE"
	.sectionflags	@"SHF_NOTE_NV_CUINFO"
        /*0018*/ 	.short	0x0002
        /*001a*/ 	.short	0x0064
        /*001c*/ 	.short	0x0082
	.zero		2


//--------------------- .nv.info                  --------------------------
	.section	.nv.info,"",@"SHT_CUDA_INFO"
	.align	4


	//----- nvinfo : EIATTR_REGCOUNT
	.align		4
        /*0000*/ 	.byte	0x04, 0x2f
        /*0002*/ 	.short	(.L_1 - .L_0)
	.align		4
.L_0:
        /*0004*/ 	.word	index@(_Z7mysgemmiiiPKfS0_Pf)
        /*0008*/ 	.word	0x00000020


	//----- nvinfo : EIATTR_FRAME_SIZE
	.align		4
.L_1:
        /*000c*/ 	.byte	0x04, 0x11
        /*000e*/ 	.short	(.L_3 - .L_2)
	.align		4
.L_2:
        /*0010*/ 	.word	index@(_Z7mysgemmiiiPKfS0_Pf)
        /*0014*/ 	.word	0x00000000


	//----- nvinfo : EIATTR_MIN_STACK_SIZE
	.align		4
.L_3:
        /*0018*/ 	.byte	0x04, 0x12
        /*001a*/ 	.short	(.L_5 - .L_4)
	.align		4
.L_4:
        /*001c*/ 	.word	index@(_Z7mysgemmiiiPKfS0_Pf)
        /*0020*/ 	.word	0x00000000
.L_5:


//--------------------- .nv.compat                --------------------------
	.section	.nv.compat,"",@"SHT_CUDA_COMPAT_INFO"
	.align	4
        /*0000*/ 	.byte	0x02, 0x09, 0x00, 0x00, 0x02, 0x02, 0x01, 0x00, 0x02, 0x05, 0x05, 0x00, 0x03, 0x07, 0x01, 0x01
        /*0010*/ 	.byte	0x02, 0x03, 0x00, 0x00, 0x02, 0x06, 0x01, 0x00, 0x04, 0x0b, 0x08, 0x00, 0x09, 0x00, 0x00, 0x00
        /*0020*/ 	.byte	0x00, 0x00, 0x00, 0x00


//--------------------- .nv.info._Z7mysgemmiiiPKfS0_Pf --------------------------
	.section	.nv.info._Z7mysgemmiiiPKfS0_Pf,"",@"SHT_CUDA_INFO"
	.sectionflags	@""
	.align	4


	//----- nvinfo : EIATTR_CUDA_API_VERSION
	.align		4
        /*0000*/ 	.byte	0x04, 0x37
        /*0002*/ 	.short	(.L_7 - .L_6)
.L_6:
        /*0004*/ 	.word	0x00000082


	//----- nvinfo : EIATTR_KPARAM_INFO
	.align		4
.L_7:
        /*0008*/ 	.byte	0x04, 0x17
        /*000a*/ 	.short	(.L_9 - .L_8)
.L_8:
        /*000c*/ 	.word	0x00000000
        /*0010*/ 	.short	0x0005
        /*0012*/ 	.short	0x0020
        /*0014*/ 	.byte	0x00, 0xf5, 0x21, 0x00


	//----- nvinfo : EIATTR_KPARAM_INFO
	.align		4
.L_9:
        /*0018*/ 	.byte	0x04, 0x17
        /*001a*/ 	.short	(.L_11 - .L_10)
.L_10:
        /*001c*/ 	.word	0x00000000
        /*0020*/ 	.short	0x0004
        /*0022*/ 	.short	0x0018
        /*0024*/ 	.byte	0x00, 0xf5, 0x21, 0x00


	//----- nvinfo : EIATTR_KPARAM_INFO
	.align		4
.L_11:
        /*0028*/ 	.byte	0x04, 0x17
        /*002a*/ 	.short	(.L_13 - .L_12)
.L_12:
        /*002c*/ 	.word	0x00000000
        /*0030*/ 	.short	0x0003
        /*0032*/ 	.short	0x0010
        /*0034*/ 	.byte	0x00, 0xf5, 0x21, 0x00


	//----- nvinfo : EIATTR_KPARAM_INFO
	.align		4
.L_13:
        /*0038*/ 	.byte	0x04, 0x17
        /*003a*/ 	.short	(.L_15 - .L_14)
.L_14:
        /*003c*/ 	.word	0x00000000
        /*0040*/ 	.short	0x0002
        /*0042*/ 	.short	0x0008
        /*0044*/ 	.byte	0x00, 0xf0, 0x11, 0x00


	//----- nvinfo : EIATTR_KPARAM_INFO
	.align		4
.L_15:
        /*0048*/ 	.byte	0x04, 0x17
        /*004a*/ 	.short	(.L_17 - .L_16)
.L_16:
        /*004c*/ 	.word	0x00000000
        /*0050*/ 	.short	0x0001
        /*0052*/ 	.short	0x0004
        /*0054*/ 	.byte	0x00, 0xf0, 0x11, 0x00


	//----- nvinfo : EIATTR_KPARAM_INFO
	.align		4
.L_17:
        /*0058*/ 	.byte	0x04, 0x17
        /*005a*/ 	.short	(.L_19 - .L_18)
.L_18:
        /*005c*/ 	.word	0x00000000
        /*0060*/ 	.short	0x0000
        /*0062*/ 	.short	0x0000
        /*0064*/ 	.byte	0x00, 0xf0, 0x11, 0x00


	//----- nvinfo : EIATTR_SPARSE_MMA_MASK
	.align		4
.L_19:
        /*0068*/ 	.byte	0x03, 0x50
        /*006a*/ 	.short	0x0000


	//----- nvinfo : EIATTR_MAXREG_COUNT
	.align		4
        /*006c*/ 	.byte	0x03, 0x1b
        /*006e*/ 	.short	0x00ff


	//----- nvinfo : EIATTR_NUM_BARRIERS
	.align		4
        /*0070*/ 	.byte	0x02, 0x4c
        /*0072*/ 	.byte	0x01
	.zero		1


	//----- nvinfo : EIATTR_MERCURY_ISA_VERSION
	.align		4
        /*0074*/ 	.byte	0x03, 0x5f
        /*0076*/ 	.short	0x0101


	//----- nvinfo : EIATTR_VRC_CTA_INIT_COUNT
	.align		4
        /*0078*/ 	.byte	0x02, 0x4a
	.zero		1
	.zero		1


	//----- nvinfo : EIATTR_EXIT_INSTR_OFFSETS
	.align		4
        /*007c*/ 	.byte	0x04, 0x1c
        /*007e*/ 	.short	(.L_21 - .L_20)


	//   ....[0]....
.L_20:
        /*0080*/ 	.word	0x000005e0


	//   ....[1]....
        /*0084*/ 	.word	0x00000630


	//----- nvinfo : EIATTR_CBANK_PARAM_SIZE
	.align		4
.L_21:
        /*0088*/ 	.byte	0x03, 0x19
        /*008a*/ 	.short	0x0028


	//----- nvinfo : EIATTR_PARAM_CBANK
	.align		4
        /*008c*/ 	.byte	0x04, 0x0a
        /*008e*/ 	.short	(.L_23 - .L_22)
	.align		4
.L_22:
        /*0090*/ 	.word	index@(.nv.constant0._Z7mysgemmiiiPKfS0_Pf)
        /*0094*/ 	.short	0x0380
        /*0096*/ 	.short	0x0028


	//----- nvinfo : EIATTR_SW_WAR
	.align		4
.L_23:
        /*0098*/ 	.byte	0x04, 0x36
        /*009a*/ 	.short	(.L_25 - .L_24)
.L_24:
        /*009c*/ 	.word	0x00000008
.L_25:


//--------------------- .nv.callgraph             --------------------------
	.section	.nv.callgraph,"",@"SHT_CUDA_CALLGRAPH"
	.align	4
	.sectionentsize	8
	.align		4
        /*0000*/ 	.word	0x00000000
	.align		4
        /*0004*/ 	.word	0xffffffff
	.align		4
        /*0008*/ 	.word	0x00000000
	.align		4
        /*000c*/ 	.word	0xfffffffe
	.align		4
        /*0010*/ 	.word	0x00000000
	.align		4
        /*0014*/ 	.word	0xfffffffd
	.align		4
        /*0018*/ 	.word	0x00000000
	.align		4
        /*001c*/ 	.word	0xfffffffc


//--------------------- .text._Z7mysgemmiiiPKfS0_Pf --------------------------
	.section	.text._Z7mysgemmiiiPKfS0_Pf,"ax",@progbits
	.align	128
        .global         _Z7mysgemmiiiPKfS0_Pf
        .type           _Z7mysgemmiiiPKfS0_Pf,@function
        .size           _Z7mysgemmiiiPKfS0_Pf,(.L_x_3 - _Z7mysgemmiiiPKfS0_Pf)
        .other          _Z7mysgemmiiiPKfS0_Pf,@"STO_CUDA_ENTRY STV_DEFAULT"
_Z7mysgemmiiiPKfS0_Pf:
.text._Z7mysgemmiiiPKfS0_Pf:
[----:B------:R-:W-:Y:S01]  /*0000*/  LDC R1, c[0x0][0x37c] ;  /* 0x0000df00ff017b82 */ /* 0x000fe20000000800 */
[----:B------:R-:W0:Y:S01]  /*0010*/  LDCU UR4, c[0x0][0x388] ;  /* 0x00007100ff0477ac */ /* 0x000e220008000800 */
[----:B------:R-:W1:Y:S06]  /*0020*/  S2R R0, SR_TID.Y ;  /* 0x0000000000007919 */ /* 0x000e6c0000002200 */
[----:B------:R-:W1:Y:S01]  /*0030*/  LDC R17, c[0x0][0x364] ;  /* 0x0000d900ff117b82 */ /* 0x000e620000000800 */
[----:B------:R-:W-:Y:S01]  /*0040*/  HFMA2 R5, -RZ, RZ, 0, 0 ;  /* 0x00000000ff057431 */ /* 0x000fe200000001ff */
[----:B------:R-:W2:Y:S01]  /*0050*/  LDCU.64 UR8, c[0x0][0x358] ;  /* 0x00006b00ff0877ac */ /* 0x000ea20008000a00 */
[----:B------:R-:W3:Y:S05]  /*0060*/  S2R R2, SR_TID.X ;  /* 0x0000000000027919 */ /* 0x000eea0000002100 */
[----:B------:R-:W-:Y:S01]  /*0070*/  S2UR UR5, SR_CTAID.X ;  /* 0x00000000000579c3 */ /* 0x000fe20000002500 */
[----:B0-----:R-:W-:-:S07]  /*0080*/  I2FP.F32.S32 R3, UR4 ;  /* 0x0000000400037c45 */ /* 0x001fce0008201400 */
[----:B------:R-:W1:Y:S01]  /*0090*/  S2UR UR4, SR_CTAID.Y ;  /* 0x00000000000479c3 */ /* 0x000e620000002600 */
[----:B------:R-:W-:-:S07]  /*00a0*/  FMUL R3, R3, 0.0625 ;  /* 0x3d80000003037820 */ /* 0x000fce0000400000 */
[----:B------:R-:W3:Y:S01]  /*00b0*/  LDC R7, c[0x0][0x360] ;  /* 0x0000d800ff077b82 */ /* 0x000ee20000000800 */
[----:B------:R-:W0:Y:S01]  /*00c0*/  FRND.CEIL R3, R3 ;  /* 0x0000000300037307 */ /* 0x000e220000209000 */
[----:B-1----:R-:W-:Y:S01]  /*00d0*/  IMAD R17, R17, UR4, R0 ;  /* 0x0000000411117c24 */ /* 0x002fe2000f8e0200 */
[----:B0-----:R-:W-:Y:S01]  /*00e0*/  FSETP.GT.AND P0, PT, R3, RZ, PT ;  /* 0x000000ff0300720b */ /* 0x001fe20003f04000 */
[----:B---3--:R-:W-:-:S12]  /*00f0*/  IMAD R18, R7, UR5, R2 ;  /* 0x0000000507127c24 */ /* 0x008fd8000f8e0202 */
[----:B--2---:R-:W-:Y:S05]  /*0100*/  @!P0 BRA `(.L_x_0) ;  /* 0x0000000400288947 */ /* 0x004fea0003800000 */
[----:B------:R-:W0:Y:S01]  /*0110*/  S2UR UR6, SR_CgaCtaId ;  /* 0x00000000000679c3 */ /* 0x000e220000008800 */
[----:B------:R-:W-:Y:S01]  /*0120*/  UMOV UR4, 0x400 ;  /* 0x0000040000047882 */ /* 0x000fe20000000000 */
[----:B------:R-:W-:Y:S01]  /*0130*/  MOV R5, RZ ;  /* 0x000000ff00057202 */ /* 0x000fe20000000f00 */
[----:B------:R-:W-:Y:S01]  /*0140*/  UIADD3 UR5, UPT, UPT, UR4, 0x400, URZ ;  /* 0x0000040004057890 */ /* 0x000fe2000fffe0ff */
[----:B------:R-:W-:Y:S01]  /*0150*/  MOV R23, RZ ;  /* 0x000000ff00177202 */ /* 0x000fe20000000f00 */
[----:B------:R-:W1:Y:S01]  /*0160*/  LDCU UR11, c[0x0][0x388] ;  /* 0x00007100ff0b77ac */ /* 0x000e620008000800 */
[----:B------:R-:W2:Y:S01]  /*0170*/  LDCU UR7, c[0x0][0x380] ;  /* 0x00007000ff0777ac */ /* 0x000ea20008000800 */
[----:B------:R-:W3:Y:S01]  /*0180*/  LDCU UR10, c[0x0][0x384] ;  /* 0x00007080ff0a77ac */ /* 0x000ee20008000800 */
[----:B0-----:R-:W-:Y:S02]  /*0190*/  ULEA UR4, UR6, UR4, 0x18 ;  /* 0x0000000406047291 */ /* 0x001fe4000f8ec0ff */
[----:B------:R-:W-:-:S04]  /*01a0*/  ULEA UR5, UR6, UR5, 0x18 ;  /* 0x0000000506057291 */ /* 0x000fc8000f8ec0ff */
[----:B------:R-:W-:Y:S02]  /*01b0*/  LEA R19, R0, UR4, 0x6 ;  /* 0x0000000400137c11 */ /* 0x000fe4000f8e30ff */
[C---:B------:R-:W-:Y:S02]  /*01c0*/  LEA R21, R2.reuse, UR5, 0x2 ;  /* 0x0000000502157c11 */ /* 0x040fe4000f8e10ff */
[----:B------:R-:W-:Y:S02]  /*01d0*/  LEA R20, R2, R19, 0x2 ;  /* 0x0000001302147211 */ /* 0x000fe400078e10ff */
[----:B-123--:R-:W-:-:S07]  /*01e0*/  LEA R16, R0, R21, 0x6 ;  /* 0x0000001500107211 */ /* 0x00efce00078e30ff */
.L_x_1:
[C---:B------:R-:W-:Y:S02]  /*01f0*/  LEA R4, R23.reuse, R2, 0x4 ;  /* 0x0000000217047211 */ /* 0x040fe400078e20ff */
[----:B------:R-:W-:Y:S02]  /*0200*/  LEA R25, R23, R0, 0x4 ;  /* 0x0000000017197211 */ /* 0x000fe400078e20ff */
[----:B------:R-:W-:Y:S02]  /*0210*/  ISETP.GE.U32.AND P1, PT, R4, UR11, PT ;  /* 0x0000000b04007c0c */ /* 0x000fe4000bf26070 */
[----:B------:R-:W-:Y:S02]  /*0220*/  ISETP.GE.U32.AND P0, PT, R25, UR11, PT ;  /* 0x0000000b19007c0c */ /* 0x000fe4000bf06070 */
[----:B------:R-:W-:Y:S02]  /*0230*/  ISETP.GE.U32.OR P1, PT, R17, UR7, P1 ;  /* 0x0000000711007c0c */ /* 0x000fe40008f26470 */
[----:B------:R-:W-:-:S02]  /*0240*/  ISETP.GE.U32.OR P0, PT, R18, UR10, P0 ;  /* 0x0000000a12007c0c */ /* 0x000fc40008706470 */
[----:B------:R-:W-:-:S09]  /*0250*/  MOV R27, RZ ;  /* 0x000000ff001b7202 */ /* 0x000fd20000000f00 */
[----:B------:R-:W0:Y:S01]  /*0260*/  @!P1 LDC.64 R6, c[0x0][0x390] ;  /* 0x0000e400ff069b82 */ /* 0x000e220000000a00 */
[----:B------:R-:W-:Y:S02]  /*0270*/  @!P1 IMAD R11, R17, UR11, R4 ;  /* 0x0000000b110b9c24 */ /* 0x000fe4000f8e0204 */
[----:B------:R-:W-:Y:S02]  /*0280*/  HFMA2 R4, -RZ, RZ, 0, 0 ;  /* 0x00000000ff047431 */ /* 0x000fe400000001ff */
[----:B------:R-:W-:-:S03]  /*0290*/  @!P0 IMAD R25, R25, UR10, R18 ;  /* 0x0000000a19198c24 */ /* 0x000fc6000f8e0212 */
[----:B------:R-:W1:Y:S01]  /*02a0*/  @!P0 LDC.64 R8, c[0x0][0x398] ;  /* 0x0000e600ff088b82 */ /* 0x000e620000000a00 */
[----:B0-----:R-:W-:-:S05]  /*02b0*/  @!P1 IMAD.WIDE.U32 R6, R11, 0x4, R6 ;  /* 0x000000040b069825 */ /* 0x001fca00078e0006 */
[----:B------:R-:W2:Y:S01]  /*02c0*/  @!P1 LDG.E R27, desc[UR8][R6.64] ;  /* 0x00000008061b9981 */ /* 0x000ea2000c1e1900 */
[----:B-1----:R-:W-:-:S05]  /*02d0*/  @!P0 IMAD.WIDE.U32 R24, R25, 0x4, R8 ;  /* 0x0000000419188825 */ /* 0x002fca00078e0008 */
[----:B------:R-:W3:Y:S01]  /*02e0*/  @!P0 LDG.E R4, desc[UR8][R24.64] ;  /* 0x0000000818048981 */ /* 0x000ee2000c1e1900 */
[----:B------:R-:W-:-:S03]  /*02f0*/  IADD3 R23, PT, PT, R23, 0x1, RZ ;  /* 0x0000000117177810 */ /* 0x000fc60007ffe0ff */
[----:B--2---:R-:W-:Y:S04]  /*0300*/  STS [R20], R27 ;  /* 0x0000001b14007388 */ /* 0x004fe80000000800 */
[----:B---3--:R-:W-:Y:S01]  /*0310*/  STS [R16], R4 ;  /* 0x0000000410007388 */ /* 0x008fe20000000800 */
[----:B------:R-:W-:Y:S06]  /*0320*/  BAR.SYNC.DEFER_BLOCKING 0x0 ;  /* 0x0000000000007b1d */ /* 0x000fec0000010000 */
[----:B------:R-:W-:Y:S04]  /*0330*/  LDS R28, [R21] ;  /* 0x00000000151c7984 */ /* 0x000fe80000000800 */
[----:B------:R-:W0:Y:S04]  /*0340*/  LDS.128 R8, [R19] ;  /* 0x0000000013087984 */ /* 0x000e280000000c00 */
[----:B------:R-:W1:Y:S04]  /*0350*/  LDS R7, [R21+0x40] ;  /* 0x0000400015077984 */ /* 0x000e680000000800 */
[----:B------:R-:W2:Y:S04]  /*0360*/  LDS R6, [R21+0x80] ;  /* 0x0000800015067984 */ /* 0x000ea80000000800 */
[----:B------:R-:W3:Y:S04]  /*0370*/  LDS R26, [R21+0xc0] ;  /* 0x0000c000151a7984 */ /* 0x000ee80000000800 */
[----:B------:R-:W-:Y:S04]  /*0380*/  LDS R29, [R21+0x100] ;  /* 0x00010000151d7984 */ /* 0x000fe80000000800 */
[----:B------:R-:W4:Y:S04]  /*0390*/  LDS.128 R12, [R19+0x10] ;  /* 0x00001000130c7984 */ /* 0x000f280000000c00 */
[----:B------:R-:W5:Y:S04]  /*03a0*/  LDS R22, [R21+0x140] ;  /* 0x0001400015167984 */ /* 0x000f680000000800 */
[----:B------:R-:W5:Y:S04]  /*03b0*/  LDS R25, [R21+0x180] ;  /* 0x0001800015197984 */ /* 0x000f680000000800 */
[----:B------:R-:W-:Y:S01]  /*03c0*/  LDS R27, [R21+0x200] ;  /* 0x00020000151b7984 */ /* 0x000fe20000000800 */
[----:B0-----:R-:W-:-:S03]  /*03d0*/  FFMA R28, R8, R28, R5 ;  /* 0x0000001c081c7223 */ /* 0x001fc60000000005 */
[----:B------:R-:W0:Y:S01]  /*03e0*/  LDS R8, [R21+0x1c0] ;  /* 0x0001c00015087984 */ /* 0x000e220000000800 */
[----:B-1----:R-:W-:-:S04]  /*03f0*/  FFMA R7, R7, R9, R28 ;  /* 0x0000000907077223 */ /* 0x002fc8000000001c */
[----:B--2---:R-:W-:Y:S02]  /*0400*/  FFMA R9, R6, R10, R7 ;  /* 0x0000000a06097223 */ /* 0x004fe40000000007 */
[----:B------:R-:W1:Y:S02]  /*0410*/  LDS.128 R4, [R19+0x20] ;  /* 0x0000200013047984 */ /* 0x000e640000000c00 */
[----:B---3--:R-:W-:-:S04]  /*0420*/  FFMA R9, R26, R11, R9 ;  /* 0x0000000b1a097223 */ /* 0x008fc80000000009 */
[----:B----4-:R-:W-:Y:S02]  /*0430*/  FFMA R9, R12, R29, R9 ;  /* 0x0000001d0c097223 */ /* 0x010fe40000000009 */
[----:B------:R-:W2:Y:S02]  /*0440*/  LDS R12, [R21+0x240] ;  /* 0x00024000150c7984 */ /* 0x000ea40000000800 */
[----:B-----5:R-:W-:Y:S02]  /*0450*/  FFMA R22, R22, R13, R9 ;  /* 0x0000000d16167223 */ /* 0x020fe40000000009 */
[----:B------:R-:W3:Y:S02]  /*0460*/  LDS R13, [R21+0x280] ;  /* 0x00028000150d7984 */ /* 0x000ee40000000800 */
[----:B------:R-:W-:Y:S02]  /*0470*/  FFMA R25, R25, R14, R22 ;  /* 0x0000000e19197223 */ /* 0x000fe40000000016 */
[----:B------:R-:W4:Y:S04]  /*0480*/  LDS R14, [R21+0x2c0] ;  /* 0x0002c000150e7984 */ /* 0x000f280000000800 */
[----:B------:R-:W-:Y:S01]  /*0490*/  LDS R22, [R21+0x340] ;  /* 0x0003400015167984 */ /* 0x000fe20000000800 */
[----:B0-----:R-:W-:-:S03]  /*04a0*/  FFMA R29, R8, R15, R25 ;  /* 0x0000000f081d7223 */ /* 0x001fc60000000019 */
[----:B------:R-:W-:Y:S04]  /*04b0*/  LDS R25, [R21+0x300] ;  /* 0x0003000015197984 */ /* 0x000fe80000000800 */
[----:B------:R-:W0:Y:S04]  /*04c0*/  LDS.128 R8, [R19+0x30] ;  /* 0x0000300013087984 */ /* 0x000e280000000c00 */
[----:B------:R-:W5:Y:S01]  /*04d0*/  LDS R15, [R21+0x380] ;  /* 0x00038000150f7984 */ /* 0x000f620000000800 */
[----:B-1----:R-:W-:-:S03]  /*04e0*/  FFMA R27, R4, R27, R29 ;  /* 0x0000001b041b7223 */ /* 0x002fc6000000001d */
[----:B------:R-:W1:Y:S01]  /*04f0*/  LDS R4, [R21+0x3c0] ;  /* 0x0003c00015047984 */ /* 0x000e620000000800 */
[----:B--2---:R-:W-:-:S04]  /*0500*/  FFMA R12, R12, R5, R27 ;  /* 0x000000050c0c7223 */ /* 0x004fc8000000001b */
[----:B---3--:R-:W-:Y:S01]  /*0510*/  FFMA R13, R13, R6, R12 ;  /* 0x000000060d0d7223 */ /* 0x008fe2000000000c */
[----:B------:R-:W-:-:S03]  /*0520*/  I2FP.F32.U32 R6, R23 ;  /* 0x0000001700067245 */ /* 0x000fc60000201000 */
[----:B----4-:R-:W-:Y:S01]  /*0530*/  FFMA R7, R14, R7, R13 ;  /* 0x000000070e077223 */ /* 0x010fe2000000000d */
[----:B------:R-:W-:Y:S01]  /*0540*/  BAR.SYNC.DEFER_BLOCKING 0x0 ;  /* 0x0000000000007b1d */ /* 0x000fe20000010000 */
[----:B------:R-:W-:Y:S02]  /*0550*/  FSETP.GT.AND P0, PT, R3, R6, PT ;  /* 0x000000060300720b */ /* 0x000fe40003f04000 */
[----:B0-----:R-:W-:-:S04]  /*0560*/  FFMA R7, R8, R25, R7 ;  /* 0x0000001908077223 */ /* 0x001fc80000000007 */
[----:B------:R-:W-:-:S04]  /*0570*/  FFMA R22, R22, R9, R7 ;  /* 0x0000000916167223 */ /* 0x000fc80000000007 */
[----:B-----5:R-:W-:-:S04]  /*0580*/  FFMA R15, R15, R10, R22 ;  /* 0x0000000a0f0f7223 */ /* 0x020fc80000000016 */
[----:B-1----:R-:W-:Y:S01]  /*0590*/  FFMA R5, R4, R11, R15 ;  /* 0x0000000b04057223 */ /* 0x002fe2000000000f */
[----:B------:R-:W-:Y:S06]  /*05a0*/  @P0 BRA `(.L_x_1) ;  /* 0xfffffffc00100947 */ /* 0x000fec000383ffff */
.L_x_0:
[----:B------:R-:W0:Y:S02]  /*05b0*/  LDCU.64 UR4, c[0x0][0x380] ;  /* 0x00007000ff0477ac */ /* 0x000e240008000a00 */
[----:B0-----:R-:W-:-:S04]  /*05c0*/  ISETP.GE.U32.AND P0, PT, R18, UR5, PT ;  /* 0x0000000512007c0c */ /* 0x001fc8000bf06070 */
[----:B------:R-:W-:-:S13]  /*05d0*/  ISETP.GE.U32.OR P0, PT, R17, UR4, P0 ;  /* 0x0000000411007c0c */ /* 0x000fda0008706470 */
[----:B------:R-:W-:Y:S05]  /*05e0*/  @P0 EXIT ;  /* 0x000000000000094d */ /* 0x000fea0003800000 */
[----:B------:R-:W0:Y:S01]  /*05f0*/  LDC.64 R2, c[0x0][0x3a0] ;  /* 0x0000e800ff027b82 */ /* 0x000e220000000a00 */
[----:B------:R-:W-:-:S04]  /*0600*/  IMAD R17, R17, UR5, R18 ;  /* 0x0000000511117c24 */ /* 0x000fc8000f8e0212 */
[----:B0-----:R-:W-:-:S05]  /*0610*/  IMAD.WIDE.U32 R2, R17, 0x4, R2 ;  /* 0x0000000411027825 */ /* 0x001fca00078e0002 */
[----:B------:R-:W-:Y:S01]  /*0620*/  STG.E desc[UR8][R2.64], R5 ;  /* 0x0000000502007986 */ /* 0x000fe2000c101908 */
[----:B------:R-:W-:Y:S05]  /*0630*/  EXIT ;  /* 0x000000000000794d */ /* 0x000fea0003800000 */
.L_x_2:
[----:B------:R-:W-:-:S00]  /*0640*/  BRA `(.L_x_2) ;  /* 0xfffffffc00fc7947 */ /* 0x000fc0000383ffff */
[----:B------:R-:W-:-:S00]  /*0650*/  NOP ;  /* 0x0000000000007918 */ /* 0x000fc00000000000 */
        /* <DEDUP_REMOVED lines=10> */
.L_x_3:


//--------------------- .nv.shared._Z7mysgemmiiiPKfS0_Pf --------------------------
	.section	.nv.shared._Z7mysgemmiiiPKfS0_Pf,"aw",@nobits
	.sectionflags	@""
	.align	4
.nv.shared._Z7mysgemmiiiPKfS0_Pf:
	.zero		3072


//--------------------- .nv.shared.reserved.0     --------------------------
	.section	.nv.shared.reserved.0,"aw",@nobits
	.weak		__nv_reservedSMEM_offset_0_alias
	.size		__nv_reservedSMEM_offset_0_alias, 0, 64
	.other		__nv_reservedSMEM_offset_0_alias,@"STO_CUDA_RESERVED_SHARED STV_DEFAULT"
__nv_reservedSMEM_offset_0_alias:
	.zero		0
	.zero		64


//--------------------- .nv.constant0._Z7mysgemmiiiPKfS0_Pf --------------------------
	.section	.nv.constant0._Z7mysgemmiiiPKfS0_Pf,"a",@progbits
	.sectionflags	@""
	.align	4
.nv.constant0._Z7mysgemmiiiPKfS0_Pf:
	.zero		936


//--------------------- SYMBOLS --------------------------

	.type		.nv.reservedSmem.offset0,@object
	.size		.nv.reservedSmem.offset0,0x4
	.type		.nv.reservedSmem.cap,@object
	.size		.nv.reservedSmem.cap,0x4
